	.headerflags	@"EF_CUDA_TEXMODE_UNIFIED EF_CUDA_64BIT_ADDRESS EF_CUDA_SM86 EF_CUDA_VIRTUAL_SM(EF_CUDA_SM86)"
	.elftype	@"ET_EXEC"


//--------------------- .nv.info                  --------------------------
	.section	.nv.info,"",@"SHT_CUDA_INFO"
	.align	4


	//----- nvinfo : EIATTR_REGCOUNT
	.align		4
        /*0000*/ 	.byte	0x04, 0x2f
        /*0002*/ 	.short	(.L_1 - .L_0)
	.align		4
.L_0:
        /*0004*/ 	.word	index@(triton_poi_fused_add_gelu_6)
        /*0008*/ 	.word	0x00000013


	//----- nvinfo : EIATTR_MIN_STACK_SIZE
	.align		4
.L_1:
        /*000c*/ 	.byte	0x04, 0x12
        /*000e*/ 	.short	(.L_3 - .L_2)
	.align		4
.L_2:
        /*0010*/ 	.word	index@(triton_poi_fused_add_gelu_6)
        /*0014*/ 	.word	0x00000000


	//----- nvinfo : EIATTR_FRAME_SIZE
	.align		4
.L_3:
        /*0018*/ 	.byte	0x04, 0x11
        /*001a*/ 	.short	(.L_5 - .L_4)
	.align		4
.L_4:
        /*001c*/ 	.word	index@(triton_poi_fused_add_gelu_6)
        /*0020*/ 	.word	0x00000000


	//----- nvinfo : EIATTR_MIN_STACK_SIZE
	.align		4
.L_5:
        /*0024*/ 	.byte	0x04, 0x12
        /*0026*/ 	.short	(.L_7 - .L_6)
	.align		4
.L_6:
        /*0028*/ 	.word	index@(triton_poi_fused_add_gelu_6)
        /*002c*/ 	.word	0x00000000
.L_7:


//--------------------- .nv.info.triton_poi_fused_add_gelu_6 --------------------------
	.section	.nv.info.triton_poi_fused_add_gelu_6,"",@"SHT_CUDA_INFO"
	.sectionflags	@""
	.align	4


	//----- nvinfo : EIATTR_CUDA_API_VERSION
	.align		4
        /*0000*/ 	.byte	0x04, 0x37
        /*0002*/ 	.short	(.L_9 - .L_8)
.L_8:
        /*0004*/ 	.word	0x0000007c


	//----- nvinfo : EIATTR_SW2861232_WAR
	.align		4
.L_9:
        /*0008*/ 	.byte	0x01, 0x35
	.zero		2


	//----- nvinfo : EIATTR_PARAM_CBANK
	.align		4
        /*000c*/ 	.byte	0x04, 0x0a
        /*000e*/ 	.short	(.L_11 - .L_10)
	.align		4
.L_10:
        /*0010*/ 	.word	index@(.nv.constant0.triton_poi_fused_add_gelu_6)
        /*0014*/ 	.short	0x0160
        /*0016*/ 	.short	0x0040


	//----- nvinfo : EIATTR_CBANK_PARAM_SIZE
	.align		4
.L_11:
        /*0018*/ 	.byte	0x03, 0x19
        /*001a*/ 	.short	0x0040


	//----- nvinfo : EIATTR_KPARAM_INFO
	.align		4
        /*001c*/ 	.byte	0x04, 0x17
        /*001e*/ 	.short	(.L_13 - .L_12)
.L_12:
        /*0020*/ 	.word	0x00000000
        /*0024*/ 	.short	0x0007
        /*0026*/ 	.short	0x0038
        /*0028*/ 	.byte	0x00, 0xf4, 0x21, 0x00


	//----- nvinfo : EIATTR_KPARAM_INFO
	.align		4
.L_13:
        /*002c*/ 	.byte	0x04, 0x17
        /*002e*/ 	.short	(.L_15 - .L_14)
.L_14:
        /*0030*/ 	.word	0x00000000
        /*0034*/ 	.short	0x0006
        /*0036*/ 	.short	0x0030
        /*0038*/ 	.byte	0x00, 0xf0, 0x11, 0x00


	//----- nvinfo : EIATTR_KPARAM_INFO
	.align		4
.L_15:
        /*003c*/ 	.byte	0x04, 0x17
        /*003e*/ 	.short	(.L_17 - .L_16)
.L_16:
        /*0040*/ 	.word	0x00000000
        /*0044*/ 	.short	0x0005
        /*0046*/ 	.short	0x0028
        /*0048*/ 	.byte	0x00, 0xf4, 0x21, 0x00


	//----- nvinfo : EIATTR_KPARAM_INFO
	.align		4
.L_17:
        /*004c*/ 	.byte	0x04, 0x17
        /*004e*/ 	.short	(.L_19 - .L_18)
.L_18:
        /*0050*/ 	.word	0x00000000
        /*0054*/ 	.short	0x0004
        /*0056*/ 	.short	0x0020
        /*0058*/ 	.byte	0x00, 0xf4, 0x21, 0x00


	//----- nvinfo : EIATTR_KPARAM_INFO
	.align		4
.L_19:
        /*005c*/ 	.byte	0x04, 0x17
        /*005e*/ 	.short	(.L_21 - .L_20)
.L_20:
        /*0060*/ 	.word	0x00000000
        /*0064*/ 	.short	0x0003
        /*0066*/ 	.short	0x0018
        /*0068*/ 	.byte	0x00, 0xf4, 0x21, 0x00


	//----- nvinfo : EIATTR_KPARAM_INFO
	.align		4
.L_21:
        /*006c*/ 	.byte	0x04, 0x17
        /*006e*/ 	.short	(.L_23 - .L_22)
.L_22:
        /*0070*/ 	.word	0x00000000
        /*0074*/ 	.short	0x0002
        /*0076*/ 	.short	0x0010
        /*0078*/ 	.byte	0x00, 0xf4, 0x21, 0x00


	//----- nvinfo : EIATTR_KPARAM_INFO
	.align		4
.L_23:
        /*007c*/ 	.byte	0x04, 0x17
        /*007e*/ 	.short	(.L_25 - .L_24)
.L_24:
        /*0080*/ 	.word	0x00000000
        /*0084*/ 	.short	0x0001
        /*0086*/ 	.short	0x0008
        /*0088*/ 	.byte	0x00, 0xf4, 0x21, 0x00


	//----- nvinfo : EIATTR_KPARAM_INFO
	.align		4
.L_25:
        /*008c*/ 	.byte	0x04, 0x17
        /*008e*/ 	.short	(.L_27 - .L_26)
.L_26:
        /*0090*/ 	.word	0x00000000
        /*0094*/ 	.short	0x0000
        /*0096*/ 	.short	0x0000
        /*0098*/ 	.byte	0x00, 0xf4, 0x21, 0x00


	//----- nvinfo : EIATTR_MAXREG_COUNT
	.align		4
.L_27:
        /*009c*/ 	.byte	0x03, 0x1b
        /*009e*/ 	.short	0x00ff


	//----- nvinfo : EIATTR_EXIT_INSTR_OFFSETS
	.align		4
        /*00a0*/ 	.byte	0x04, 0x1c
        /*00a2*/ 	.short	(.L_29 - .L_28)


	//   ....[0]....
.L_28:
        /*00a4*/ 	.word	0x000004f0


	//----- nvinfo : EIATTR_REQNTID
	.align		4
.L_29:
        /*00a8*/ 	.byte	0x04, 0x10
        /*00aa*/ 	.short	(.L_31 - .L_30)
.L_30:
        /*00ac*/ 	.word	0x00000080
        /*00b0*/ 	.word	0x00000001
        /*00b4*/ 	.word	0x00000001
.L_31:


//--------------------- .nv.callgraph             --------------------------
	.section	.nv.callgraph,"",@"SHT_CUDA_CALLGRAPH"
	.align	4
	.sectionentsize	8
	.align		4
        /*0000*/ 	.word	0x00000000
	.align		4
        /*0004*/ 	.word	0xffffffff
	.align		4
        /*0008*/ 	.word	0x00000000
	.align		4
        /*000c*/ 	.word	0xfffffffe
	.align		4
        /*0010*/ 	.word	0x00000000
	.align		4
        /*0014*/ 	.word	0xfffffffd
	.align		4
        /*0018*/ 	.word	0x00000000
	.align		4
        /*001c*/ 	.word	0xfffffffc


//--------------------- .nv.rel.action            --------------------------
	.section	.nv.rel.action,"",@"SHT_CUDA_RELOCINFO"
	.align	8
	.sectionentsize	8
        /*0000*/ 	.byte	0x73, 0x00, 0x00, 0x00, 0x00, 0x00, 0x00, 0x00, 0x00, 0x00, 0x00, 0x11, 0x25, 0x00, 0x05, 0x36


//--------------------- .nv.constant0.triton_poi_fused_add_gelu_6 --------------------------
	.section	.nv.constant0.triton_poi_fused_add_gelu_6,"a",@progbits
	.sectionflags	@""
	.align	4
.nv.constant0.triton_poi_fused_add_gelu_6:
	.zero		416


//--------------------- .text.triton_poi_fused_add_gelu_6 --------------------------
	.section	.text.triton_poi_fused_add_gelu_6,"ax",@progbits
	.sectioninfo	@"SHI_REGISTERS=19"
	.align	128
        .global         triton_poi_fused_add_gelu_6
        .type           triton_poi_fused_add_gelu_6,@function
        .size           triton_poi_fused_add_gelu_6,(.L_x_1 - triton_poi_fused_add_gelu_6)
        .other          triton_poi_fused_add_gelu_6,@"STO_CUDA_ENTRY STV_DEFAULT"
triton_poi_fused_add_gelu_6:
.text.triton_poi_fused_add_gelu_6:
[----:B------:R-:W-:Y:S02]  /*0000*/  IMAD.MOV.U32 R1, RZ, RZ, c[0x0][0x28] ;  /* 0x00000a00ff017624 */ /* 0x000fe400078e00ff */
[----:B------:R-:W0:Y:S01]  /*0010*/  S2R R0, SR_TID.X ;  /* 0x0000000000007919 */ /* 0x000e220000002100 */
[----:B------:R-:W-:Y:S01]  /*0020*/  MOV R9, 0x2 ;  /* 0x0000000200097802 */ /* 0x000fe20000000f00 */
[----:B------:R-:W-:Y:S02]  /*0030*/  ULDC.64 UR4, c[0x0][0x118] ;  /* 0x0000460000047ab9 */ /* 0x000fe40000000a00 */
[----:B------:R-:W1:Y:S01]  /*0040*/  S2R R3, SR_CTAID.X ;  /* 0x0000000000037919 */ /* 0x000e620000002500 */
[----:B0-----:R-:W-:-:S05]  /*0050*/  IMAD.SHL.U32 R0, R0, 0x4, RZ ;  /* 0x0000000400007824 */ /* 0x001fca00078e00ff */
[----:B------:R-:W-:-:S05]  /*0060*/  LOP3.LUT R0, R0, 0x1fc, RZ, 0xc0, !PT ;  /* 0x000001fc00007812 */ /* 0x000fca00078ec0ff */
[----:B-1----:R-:W-:-:S04]  /*0070*/  IMAD R0, R3, 0x200, R0 ;  /* 0x0000020003007824 */ /* 0x002fc800078e0200 */
[----:B------:R-:W-:-:S05]  /*0080*/  IMAD.HI R2, R0, 0x2aaaaaab, RZ ;  /* 0x2aaaaaab00027827 */ /* 0x000fca00078e02ff */
[----:B------:R-:W-:-:S04]  /*0090*/  SHF.R.U32.HI R3, RZ, 0x1f, R2 ;  /* 0x0000001fff037819 */ /* 0x000fc80000011602 */
[----:B------:R-:W-:-:S05]  /*00a0*/  LEA.HI.SX32 R7, R2, R3, 0x15 ;  /* 0x0000000302077211 */ /* 0x000fca00078faaff */
[----:B------:R-:W-:-:S06]  /*00b0*/  IMAD.WIDE R12, R7, R9, c[0x0][0x168] ;  /* 0x00005a00070c7625 */ /* 0x000fcc00078e0209 */
[----:B------:R-:W2:Y:S01]  /*00c0*/  LDG.E.EL.U16 R12, [R12.64] ;  /* 0x000000040c0c7981 */ /* 0x000ea2000c2e1500 */
[----:B------:R-:W-:-:S06]  /*00d0*/  IMAD.WIDE R14, R7, R9, c[0x0][0x170] ;  /* 0x00005c00070e7625 */ /* 0x000fcc00078e0209 */
[----:B------:R-:W3:Y:S01]  /*00e0*/  LDG.E.EL.U16 R14, [R14.64] ;  /* 0x000000040e0e7981 */ /* 0x000ee2000c2e1500 */
[----:B------:R-:W-:Y:S02]  /*00f0*/  IMAD.MOV.U32 R3, RZ, RZ, 0x4 ;  /* 0x00000004ff037424 */ /* 0x000fe400078e00ff */
[----:B------:R-:W-:Y:S02]  /*0100*/  IMAD R8, R7, -0x3000, R0 ;  /* 0xffffd00007087824 */ /* 0x000fe400078e0200 */
[----:B------:R-:W-:-:S04]  /*0110*/  IMAD.WIDE R4, R0, R3, c[0x0][0x160] ;  /* 0x0000580000047625 */ /* 0x000fc800078e0203 */
[CC--:B------:R-:W-:Y:S02]  /*0120*/  IMAD.WIDE R10, R8.reuse, R9.reuse, c[0x0][0x178] ;  /* 0x00005e00080a7625 */ /* 0x0c0fe400078e0209 */
[----:B------:R-:W4:Y:S02]  /*0130*/  LDG.E.128 R4, [R4.64] ;  /* 0x0000000404047981 */ /* 0x000f24000c1e1d00 */
[----:B------:R-:W-:Y:S02]  /*0140*/  IMAD.WIDE R8, R8, R9, c[0x0][0x180] ;  /* 0x0000600008087625 */ /* 0x000fe400078e0209 */
[----:B------:R-:W5:Y:S04]  /*0150*/  LDG.E.EL.64 R10, [R10.64] ;  /* 0x000000040a0a7981 */ /* 0x000f68000c2e1b00 */
[----:B------:R-:W5:Y:S01]  /*0160*/  LDG.E.EL.64 R8, [R8.64] ;  /* 0x0000000408087981 */ /* 0x000f62000c2e1b00 */
[----:B--2---:R-:W-:-:S05]  /*0170*/  IMAD.U32 R2, R12, 0x10000, RZ ;  /* 0x000100000c027824 */ /* 0x004fca00078e00ff */
[----:B------:R-:W-:Y:S02]  /*0180*/  FSETP.GE.AND P0, PT, R2, RZ, PT ;  /* 0x000000ff0200720b */ /* 0x000fe40003f06000 */
[----:B---3--:R-:W-:Y:S02]  /*0190*/  SHF.L.U32 R15, R14, 0x10, RZ ;  /* 0x000000100e0f7819 */ /* 0x008fe400000006ff */
[----:B------:R-:W-:Y:S02]  /*01a0*/  SEL R13, R12, RZ, !P0 ;  /* 0x000000ff0c0d7207 */ /* 0x000fe40004000000 */
[----:B------:R-:W-:Y:S02]  /*01b0*/  FSETP.GTU.AND P2, PT, R15, RZ, PT ;  /* 0x000000ff0f00720b */ /* 0x000fe40003f4c000 */
[----:B------:R-:W-:Y:S01]  /*01c0*/  FSETP.GE.AND P0, PT, R2, RZ, PT ;  /* 0x000000ff0200720b */ /* 0x000fe20003f06000 */
[----:B------:R-:W-:Y:S01]  /*01d0*/  IMAD.U32 R13, R13, 0x10000, RZ ;  /* 0x000100000d0d7824 */ /* 0x000fe200078e00ff */
[----:B------:R-:W-:-:S02]  /*01e0*/  SEL R2, R14, RZ, P2 ;  /* 0x000000ff0e027207 */ /* 0x000fc40001000000 */
[----:B------:R-:W-:Y:S01]  /*01f0*/  SEL R12, R12, RZ, !P0 ;  /* 0x000000ff0c0c7207 */ /* 0x000fe20004000000 */
[----:B------:R-:W-:Y:S01]  /*0200*/  FADD R13, RZ, -R13 ;  /* 0x8000000dff0d7221 */ /* 0x000fe20000000000 */
[----:B------:R-:W-:Y:S01]  /*0210*/  FSETP.GTU.AND P0, PT, R15, RZ, PT ;  /* 0x000000ff0f00720b */ /* 0x000fe20003f0c000 */
[----:B------:R-:W-:Y:S01]  /*0220*/  IMAD.U32 R2, R2, 0x10000, RZ ;  /* 0x0001000002027824 */ /* 0x000fe200078e00ff */
[----:B----4-:R-:W-:Y:S01]  /*0230*/  I2FP.F32.S32 R4, R4 ;  /* 0x0000000400047245 */ /* 0x010fe20000201400 */
[----:B------:R-:W-:Y:S01]  /*0240*/  IMAD.U32 R12, R12, 0x10000, RZ ;  /* 0x000100000c0c7824 */ /* 0x000fe200078e00ff */
[C---:B------:R-:W-:Y:S02]  /*0250*/  FSETP.NAN.AND P1, PT, R13.reuse, R13, PT ;  /* 0x0000000d0d00720b */ /* 0x040fe40003f28000 */
[----:B------:R-:W-:Y:S01]  /*0260*/  FSETP.GT.AND P2, PT, R13, R2, PT ;  /* 0x000000020d00720b */ /* 0x000fe20003f44000 */
[----:B------:R-:W-:Y:S01]  /*0270*/  FADD R12, RZ, -R12 ;  /* 0x8000000cff0c7221 */ /* 0x000fe20000000000 */
[----:B------:R-:W-:-:S02]  /*0280*/  SEL R14, R14, RZ, P0 ;  /* 0x000000ff0e0e7207 */ /* 0x000fc40000000000 */
[----:B------:R-:W-:-:S07]  /*0290*/  I2FP.F32.S32 R6, R6 ;  /* 0x0000000600067245 */ /* 0x000fce0000201400 */
[----:B------:R-:W-:Y:S02]  /*02a0*/  @!P1 FSEL R13, R13, R2, P2 ;  /* 0x000000020d0d9208 */ /* 0x000fe40001000000 */
[----:B------:R-:W-:Y:S02]  /*02b0*/  FSETP.NAN.AND P1, PT, R12, R12, PT ;  /* 0x0000000c0c00720b */ /* 0x000fe40003f28000 */
[----:B-----5:R-:W-:Y:S01]  /*02c0*/  PRMT R2, R10, 0x7632, R2 ;  /* 0x000076320a027816 */ /* 0x020fe20000000002 */
[----:B------:R-:W-:Y:S01]  /*02d0*/  FMUL R15, R13, 0.0078740157186985015869 ;  /* 0x3c0102040d0f7820 */ /* 0x000fe20000400000 */
[----:B------:R-:W-:Y:S01]  /*02e0*/  IMAD.U32 R13, R14, 0x10000, RZ ;  /* 0x000100000e0d7824 */ /* 0x000fe200078e00ff */
[----:B------:R-:W-:Y:S02]  /*02f0*/  SHF.L.U32 R10, R10, 0x10, RZ ;  /* 0x000000100a0a7819 */ /* 0x000fe400000006ff */
[----:B------:R-:W-:Y:S01]  /*0300*/  IMAD.U32 R2, R2, 0x10000, RZ ;  /* 0x0001000002027824 */ /* 0x000fe200078e00ff */
[----:B------:R-:W-:-:S02]  /*0310*/  FSETP.GT.AND P0, PT, R15, 9.9999997473787516356e-06, PT ;  /* 0x3727c5ac0f00780b */ /* 0x000fc40003f04000 */
[----:B------:R-:W-:-:S04]  /*0320*/  FSETP.GT.AND P2, PT, R12, R13, PT ;  /* 0x0000000d0c00720b */ /* 0x000fc80003f44000 */
[----:B------:R-:W-:Y:S02]  /*0330*/  @!P1 FSEL R12, R12, R13, P2 ;  /* 0x0000000d0c0c9208 */ /* 0x000fe40001000000 */
[C---:B------:R-:W-:Y:S02]  /*0340*/  FSETP.NAN.AND P1, PT, R15.reuse, R15, PT ;  /* 0x0000000f0f00720b */ /* 0x040fe40003f28000 */
[----:B------:R-:W-:Y:S01]  /*0350*/  I2FP.F32.S32 R13, R7 ;  /* 0x00000007000d7245 */ /* 0x000fe20000201400 */
[----:B------:R-:W-:Y:S01]  /*0360*/  FMUL R14, R12, 0.0078740157186985015869 ;  /* 0x3c0102040c0e7820 */ /* 0x000fe20000400000 */
[----:B------:R-:W-:Y:S02]  /*0370*/  I2FP.F32.S32 R12, R5 ;  /* 0x00000005000c7245 */ /* 0x000fe40000201400 */
[----:B------:R-:W-:Y:S02]  /*0380*/  @!P0 FSEL R15, R15, 9.9999997473787516356e-06, P1 ;  /* 0x3727c5ac0f0f8808 */ /* 0x000fe40000800000 */
[----:B------:R-:W-:-:S02]  /*0390*/  FSETP.GT.AND P0, PT, R14, 9.9999997473787516356e-06, PT ;  /* 0x3727c5ac0e00780b */ /* 0x000fc40003f04000 */
[----:B------:R-:W-:Y:S01]  /*03a0*/  FSETP.NAN.AND P1, PT, R14, R14, PT ;  /* 0x0000000e0e00720b */ /* 0x000fe20003f28000 */
[-C--:B------:R-:W-:Y:S01]  /*03b0*/  FMUL R16, R4, R15.reuse ;  /* 0x0000000f04107220 */ /* 0x080fe20000400000 */
[----:B------:R-:W-:Y:S01]  /*03c0*/  FMUL R15, R6, R15 ;  /* 0x0000000f060f7220 */ /* 0x000fe20000400000 */
[C---:B------:R-:W-:Y:S01]  /*03d0*/  PRMT R4, R11.reuse, 0x7632, R4 ;  /* 0x000076320b047816 */ /* 0x040fe20000000004 */
[----:B------:R-:W-:Y:S01]  /*03e0*/  IMAD.U32 R6, R11, 0x10000, RZ ;  /* 0x000100000b067824 */ /* 0x000fe200078e00ff */
[C---:B------:R-:W-:Y:S01]  /*03f0*/  PRMT R5, R8.reuse, 0x7632, R5 ;  /* 0x0000763208057816 */ /* 0x040fe20000000005 */
[----:B------:R-:W-:Y:S01]  /*0400*/  IMAD.U32 R11, R8, 0x10000, RZ ;  /* 0x00010000080b7824 */ /* 0x000fe200078e00ff */
[----:B------:R-:W-:Y:S01]  /*0410*/  PRMT R8, R9, 0x7632, R8 ;  /* 0x0000763209087816 */ /* 0x000fe20000000008 */
[----:B------:R-:W-:Y:S01]  /*0420*/  IMAD.U32 R7, R4, 0x10000, RZ ;  /* 0x0001000004077824 */ /* 0x000fe200078e00ff */
[----:B------:R-:W-:Y:S01]  /*0430*/  SHF.L.U32 R5, R5, 0x10, RZ ;  /* 0x0000001005057819 */ /* 0x000fe200000006ff */
[----:B------:R-:W-:Y:S01]  /*0440*/  FFMA R4, R10, R16, R11 ;  /* 0x000000100a047223 */ /* 0x000fe2000000000b */
[----:B------:R-:W-:Y:S01]  /*0450*/  @!P0 FSEL R14, R14, 9.9999997473787516356e-06, P1 ;  /* 0x3727c5ac0e0e8808 */ /* 0x000fe20000800000 */
[----:B------:R-:W-:Y:S01]  /*0460*/  IMAD.U32 R8, R8, 0x10000, RZ ;  /* 0x0001000008087824 */ /* 0x000fe200078e00ff */
[----:B------:R-:W-:-:S03]  /*0470*/  SHF.L.U32 R9, R9, 0x10, RZ ;  /* 0x0000001009097819 */ /* 0x000fc600000006ff */
[-C--:B------:R-:W-:Y:S01]  /*0480*/  FMUL R12, R12, R14.reuse ;  /* 0x0000000e0c0c7220 */ /* 0x080fe20000400000 */
[----:B------:R-:W-:Y:S01]  /*0490*/  FMUL R13, R13, R14 ;  /* 0x0000000e0d0d7220 */ /* 0x000fe20000400000 */
[----:B------:R-:W-:Y:S02]  /*04a0*/  FFMA R6, R6, R15, R9 ;  /* 0x0000000f06067223 */ /* 0x000fe40000000009 */
[----:B------:R-:W-:Y:S01]  /*04b0*/  FFMA R5, R2, R12, R5 ;  /* 0x0000000c02057223 */ /* 0x000fe20000000005 */
[----:B------:R-:W-:Y:S01]  /*04c0*/  FFMA R7, R7, R13, R8 ;  /* 0x0000000d07077223 */ /* 0x000fe20000000008 */
[----:B------:R-:W-:-:S05]  /*04d0*/  IMAD.WIDE R2, R0, R3, c[0x0][0x188] ;  /* 0x0000620000027625 */ /* 0x000fca00078e0203 */
[----:B------:R-:W-:Y:S01]  /*04e0*/  STG.E.128 [R2.64], R4 ;  /* 0x0000000402007986 */ /* 0x000fe2000c101d04 */
[----:B------:R-:W-:Y:S05]  /*04f0*/  EXIT ;  /* 0x000000000000794d */ /* 0x000fea0003800000 */
.L_x_0:
[----:B------:R-:W-:-:S00]  /*0500*/  BRA `(.L_x_0) ;  /* 0xfffffff000007947 */ /* 0x000fc0000383ffff */
[----:B------:R-:W-:-:S00]  /*0510*/  NOP ;  /* 0x0000000000007918 */ /* 0x000fc00000000000 */
        /* <DEDUP_REMOVED lines=14> */
.L_x_1:
